	.headerflags	@"EF_CUDA_TEXMODE_UNIFIED EF_CUDA_64BIT_ADDRESS EF_CUDA_ACCELERATORS EF_CUDA_SM90 EF_CUDA_VIRTUAL_SM(EF_CUDA_SM90)"
	.elftype	@"ET_EXEC"


//--------------------- .nv.info                  --------------------------
	.section	.nv.info,"",@"SHT_CUDA_INFO"
	.align	4


	//----- nvinfo : EIATTR_REGCOUNT
	.align		4
        /*0000*/ 	.byte	0x04, 0x2f
        /*0002*/ 	.short	(.L_1 - .L_0)
	.align		4
.L_0:
        /*0004*/ 	.word	index@(triton_poi_fused_add_avg_pool2d_convolution_div_leaky_relu_25)
        /*0008*/ 	.word	0x00000016


	//----- nvinfo : EIATTR_MIN_STACK_SIZE
	.align		4
.L_1:
        /*000c*/ 	.byte	0x04, 0x12
        /*000e*/ 	.short	(.L_3 - .L_2)
	.align		4
.L_2:
        /*0010*/ 	.word	index@(triton_poi_fused_add_avg_pool2d_convolution_div_leaky_relu_25)
        /*0014*/ 	.word	0x00000000


	//----- nvinfo : EIATTR_FRAME_SIZE
	.align		4
.L_3:
        /*0018*/ 	.byte	0x04, 0x11
        /*001a*/ 	.short	(.L_5 - .L_4)
	.align		4
.L_4:
        /*001c*/ 	.word	index@(triton_poi_fused_add_avg_pool2d_convolution_div_leaky_relu_25)
        /*0020*/ 	.word	0x00000000


	//----- nvinfo : EIATTR_MIN_STACK_SIZE
	.align		4
.L_5:
        /*0024*/ 	.byte	0x04, 0x12
        /*0026*/ 	.short	(.L_7 - .L_6)
	.align		4
.L_6:
        /*0028*/ 	.word	index@(triton_poi_fused_add_avg_pool2d_convolution_div_leaky_relu_25)
        /*002c*/ 	.word	0x00000000
.L_7:


//--------------------- .nv.info.triton_poi_fused_add_avg_pool2d_convolution_div_leaky_relu_25 --------------------------
	.section	.nv.info.triton_poi_fused_add_avg_pool2d_convolution_div_leaky_relu_25,"",@"SHT_CUDA_INFO"
	.sectionflags	@""
	.align	4


	//----- nvinfo : EIATTR_CUDA_API_VERSION
	.align		4
        /*0000*/ 	.byte	0x04, 0x37
        /*0002*/ 	.short	(.L_9 - .L_8)
.L_8:
        /*0004*/ 	.word	0x0000007c


	//----- nvinfo : EIATTR_KPARAM_INFO
	.align		4
.L_9:
        /*0008*/ 	.byte	0x04, 0x17
        /*000a*/ 	.short	(.L_11 - .L_10)
.L_10:
        /*000c*/ 	.word	0x00000000
        /*0010*/ 	.short	0x0004
        /*0012*/ 	.short	0x0020
        /*0014*/ 	.byte	0x00, 0xf0, 0x11, 0x00


	//----- nvinfo : EIATTR_KPARAM_INFO
	.align		4
.L_11:
        /*0018*/ 	.byte	0x04, 0x17
        /*001a*/ 	.short	(.L_13 - .L_12)
.L_12:
        /*001c*/ 	.word	0x00000000
        /*0020*/ 	.short	0x0003
        /*0022*/ 	.short	0x0018
        /*0024*/ 	.byte	0x00, 0xf4, 0x21, 0x00


	//----- nvinfo : EIATTR_KPARAM_INFO
	.align		4
.L_13:
        /*0028*/ 	.byte	0x04, 0x17
        /*002a*/ 	.short	(.L_15 - .L_14)
.L_14:
        /*002c*/ 	.word	0x00000000
        /*0030*/ 	.short	0x0002
        /*0032*/ 	.short	0x0010
        /*0034*/ 	.byte	0x00, 0xf4, 0x21, 0x00


	//----- nvinfo : EIATTR_KPARAM_INFO
	.align		4
.L_15:
        /*0038*/ 	.byte	0x04, 0x17
        /*003a*/ 	.short	(.L_17 - .L_16)
.L_16:
        /*003c*/ 	.word	0x00000000
        /*0040*/ 	.short	0x0001
        /*0042*/ 	.short	0x0008
        /*0044*/ 	.byte	0x00, 0xf4, 0x21, 0x00


	//----- nvinfo : EIATTR_KPARAM_INFO
	.align		4
.L_17:
        /*0048*/ 	.byte	0x04, 0x17
        /*004a*/ 	.short	(.L_19 - .L_18)
.L_18:
        /*004c*/ 	.word	0x00000000
        /*0050*/ 	.short	0x0000
        /*0052*/ 	.short	0x0000
        /*0054*/ 	.byte	0x00, 0xf4, 0x21, 0x00


	//----- nvinfo : EIATTR_SPARSE_MMA_MASK
	.align		4
.L_19:
        /*0058*/ 	.byte	0x03, 0x50
        /*005a*/ 	.short	0x0000


	//----- nvinfo : EIATTR_MAXREG_COUNT
	.align		4
        /*005c*/ 	.byte	0x03, 0x1b
        /*005e*/ 	.short	0x00ff


	//----- nvinfo : EIATTR_EXIT_INSTR_OFFSETS
	.align		4
        /*0060*/ 	.byte	0x04, 0x1c
        /*0062*/ 	.short	(.L_21 - .L_20)


	//   ....[0]....
.L_20:
        /*0064*/ 	.word	0x000003e0


	//----- nvinfo : EIATTR_REQNTID
	.align		4
.L_21:
        /*0068*/ 	.byte	0x04, 0x10
        /*006a*/ 	.short	(.L_23 - .L_22)
.L_22:
        /*006c*/ 	.word	0x00000100
        /*0070*/ 	.word	0x00000001
        /*0074*/ 	.word	0x00000001


	//----- nvinfo : EIATTR_CBANK_PARAM_SIZE
	.align		4
.L_23:
        /*0078*/ 	.byte	0x03, 0x19
        /*007a*/ 	.short	0x0024


	//----- nvinfo : EIATTR_PARAM_CBANK
	.align		4
        /*007c*/ 	.byte	0x04, 0x0a
        /*007e*/ 	.short	(.L_25 - .L_24)
	.align		4
.L_24:
        /*0080*/ 	.word	index@(.nv.constant0.triton_poi_fused_add_avg_pool2d_convolution_div_leaky_relu_25)
        /*0084*/ 	.short	0x0210
        /*0086*/ 	.short	0x0024


	//----- nvinfo : EIATTR_SW_WAR
	.align		4
.L_25:
        /*0088*/ 	.byte	0x04, 0x36
        /*008a*/ 	.short	(.L_27 - .L_26)
.L_26:
        /*008c*/ 	.word	0x00000008
.L_27:


//--------------------- .nv.callgraph             --------------------------
	.section	.nv.callgraph,"",@"SHT_CUDA_CALLGRAPH"
	.align	4
	.sectionentsize	8
	.align		4
        /*0000*/ 	.word	0x00000000
	.align		4
        /*0004*/ 	.word	0xffffffff
	.align		4
        /*0008*/ 	.word	0x00000000
	.align		4
        /*000c*/ 	.word	0xfffffffe
	.align		4
        /*0010*/ 	.word	0x00000000
	.align		4
        /*0014*/ 	.word	0xfffffffd
	.align		4
        /*0018*/ 	.word	0x00000000
	.align		4
        /*001c*/ 	.word	0xfffffffc


//--------------------- .text.triton_poi_fused_add_avg_pool2d_convolution_div_leaky_relu_25 --------------------------
	.section	.text.triton_poi_fused_add_avg_pool2d_convolution_div_leaky_relu_25,"ax",@progbits
	.align	128
        .global         triton_poi_fused_add_avg_pool2d_convolution_div_leaky_relu_25
        .type           triton_poi_fused_add_avg_pool2d_convolution_div_leaky_relu_25,@function
        .size           triton_poi_fused_add_avg_pool2d_convolution_div_leaky_relu_25,(.L_x_1 - triton_poi_fused_add_avg_pool2d_convolution_div_leaky_relu_25)
        .other          triton_poi_fused_add_avg_pool2d_convolution_div_leaky_relu_25,@"STO_CUDA_ENTRY STV_DEFAULT"
triton_poi_fused_add_avg_pool2d_convolution_div_leaky_relu_25:
.text.triton_poi_fused_add_avg_pool2d_convolution_div_leaky_relu_25:
[----:B------:R-:W-:Y:S01]  /*0000*/  LDC R1, c[0x0][0x28] ;  /* 0x00000a00ff017b82 */ /* 0x000fe20000000800 */
[----:B------:R-:W1:Y:S07]  /*0010*/  S2R R0, SR_TID.X ;  /* 0x0000000000007919 */ /* 0x000e6e0000002100 */
[----:B------:R-:W2:Y:S01]  /*0020*/  LDC.64 R6, c[0x0][0x218] ;  /* 0x00008600ff067b82 */ /* 0x000ea20000000a00 */
[----:B------:R-:W-:Y:S01]  /*0030*/  ULDC.64 UR4, c[0x0][0x208] ;  /* 0x0000820000047ab9 */ /* 0x000fe20000000a00 */
[----:B------:R-:W3:Y:S01]  /*0040*/  S2R R3, SR_CTAID.X ;  /* 0x0000000000037919 */ /* 0x000ee20000002500 */
[----:B-1----:R-:W-:-:S04]  /*0050*/  SHF.L.U32 R0, R0, 0x1, RZ ;  /* 0x0000000100007819 */ /* 0x002fc800000006ff */
[----:B------:R-:W-:Y:S02]  /*0060*/  LOP3.LUT R0, R0, 0x1fe, RZ, 0xc0, !PT ;  /* 0x000001fe00007812 */ /* 0x000fe400078ec0ff */
[----:B---3--:R-:W-:Y:S02]  /*0070*/  SHF.R.S32.HI R5, RZ, 0x16, R3 ;  /* 0x00000016ff057819 */ /* 0x008fe40000011403 */
[----:B------:R-:W-:Y:S02]  /*0080*/  LEA R0, R3, R0, 0x9 ;  /* 0x0000000003007211 */ /* 0x000fe400078e48ff */
[----:B------:R-:W-:Y:S02]  /*0090*/  SGXT R5, R5, 0x1 ;  /* 0x000000010505781a */ /* 0x000fe40000000200 */
[----:B------:R-:W-:Y:S02]  /*00a0*/  SHF.R.S32.HI R3, RZ, 0x1f, R0 ;  /* 0x0000001fff037819 */ /* 0x000fe40000011400 */
[----:B------:R-:W-:-:S02]  /*00b0*/  LEA.HI R5, R5, R0, RZ, 0xc ;  /* 0x0000000005057211 */ /* 0x000fc400078f60ff */
[----:B------:R-:W-:Y:S02]  /*00c0*/  LEA.HI R3, R3, R0, RZ, 0x9 ;  /* 0x0000000003037211 */ /* 0x000fe400078f48ff */
[----:B------:R-:W-:Y:S02]  /*00d0*/  SHF.L.U32 R9, R5, 0x2, RZ ;  /* 0x0000000205097819 */ /* 0x000fe400000006ff */
[----:B------:R-:W-:Y:S01]  /*00e0*/  SHF.R.S32.HI R2, RZ, 0x9, R3 ;  /* 0x00000009ff027819 */ /* 0x000fe20000011403 */
[----:B------:R-:W1:Y:S01]  /*00f0*/  LDC.64 R4, c[0x0][0x210] ;  /* 0x00008400ff047b82 */ /* 0x000e620000000a00 */
[----:B------:R-:W-:Y:S02]  /*0100*/  LOP3.LUT R11, R3, 0xfffffe00, RZ, 0xc0, !PT ;  /* 0xfffffe00030b7812 */ /* 0x000fe400078ec0ff */
[----:B------:R-:W-:Y:S02]  /*0110*/  LEA.HI R8, R2, R2, RZ, 0x3 ;  /* 0x0000000202087211 */ /* 0x000fe400078f18ff */
[----:B------:R-:W-:-:S02]  /*0120*/  LOP3.LUT R10, R9, 0xffffc000, RZ, 0xc0, !PT ;  /* 0xffffc000090a7812 */ /* 0x000fc400078ec0ff */
[----:B------:R-:W-:Y:S02]  /*0130*/  LOP3.LUT R3, R8, 0x3ffff8, RZ, 0xc0, !PT ;  /* 0x003ffff808037812 */ /* 0x000fe400078ec0ff */
[----:B------:R-:W-:Y:S01]  /*0140*/  IADD3 R11, R0, -R11, RZ ;  /* 0x8000000b000b7210 */ /* 0x000fe20007ffe0ff */
[----:B------:R-:W3:Y:S02]  /*0150*/  LDC.64 R8, c[0x0][0x220] ;  /* 0x00008800ff087b82 */ /* 0x000ee40000000a00 */
[----:B------:R-:W-:Y:S01]  /*0160*/  IMAD.IADD R3, R2, 0x1, -R3 ;  /* 0x0000000102037824 */ /* 0x000fe200078e0a03 */
[----:B------:R-:W-:-:S04]  /*0170*/  IADD3 R10, R11, R10, RZ ;  /* 0x0000000a0b0a7210 */ /* 0x000fc80007ffe0ff */
[----:B------:R-:W-:-:S04]  /*0180*/  LEA R15, R3, R10, 0xa ;  /* 0x0000000a030f7211 */ /* 0x000fc800078e50ff */
[----:B------:R-:W-:Y:S01]  /*0190*/  IADD3 R17, R15, 0x2000, RZ ;  /* 0x000020000f117810 */ /* 0x000fe20007ffe0ff */
[C---:B------:R-:W-:Y:S01]  /*01a0*/  VIADD R13, R15.reuse, 0x200 ;  /* 0x000002000f0d7836 */ /* 0x040fe20000000000 */
[----:B------:R-:W-:Y:S01]  /*01b0*/  IADD3 R19, R15, 0x2200, RZ ;  /* 0x000022000f137810 */ /* 0x000fe20007ffe0ff */
[----:B--2---:R-:W-:-:S04]  /*01c0*/  IMAD.WIDE R2, R15, 0x4, R6 ;  /* 0x000000040f027825 */ /* 0x004fc800078e0206 */
[--C-:B------:R-:W-:Y:S02]  /*01d0*/  IMAD.WIDE R12, R13, 0x4, R6.reuse ;  /* 0x000000040d0c7825 */ /* 0x100fe400078e0206 */
[----:B------:R-:W2:Y:S02]  /*01e0*/  LDG.E.64 R2, desc[UR4][R2.64] ;  /* 0x0000000402027981 */ /* 0x000ea4000c1e1b00 */
[----:B------:R-:W-:Y:S02]  /*01f0*/  IMAD.WIDE R14, R17, 0x4, R6 ;  /* 0x00000004110e7825 */ /* 0x000fe400078e0206 */
[----:B------:R-:W2:Y:S02]  /*0200*/  LDG.E.64 R12, desc[UR4][R12.64] ;  /* 0x000000040c0c7981 */ /* 0x000ea4000c1e1b00 */
[----:B---3--:R-:W-:Y:S02]  /*0210*/  IMAD.WIDE R10, R11, 0x4, R8 ;  /* 0x000000040b0a7825 */ /* 0x008fe400078e0208 */
[----:B------:R-:W3:Y:S02]  /*0220*/  LDG.E.64 R14, desc[UR4][R14.64] ;  /* 0x000000040e0e7981 */ /* 0x000ee4000c1e1b00 */
[----:B-1----:R-:W-:-:S02]  /*0230*/  IMAD.WIDE R4, R0, 0x4, R4 ;  /* 0x0000000400047825 */ /* 0x002fc400078e0204 */
[----:B------:R-:W4:Y:S02]  /*0240*/  LDG.E.EL.64 R10, desc[UR4][R10.64] ;  /* 0x000000040a0a7981 */ /* 0x000f24000c2e1b00 */
[----:B------:R-:W-:Y:S02]  /*0250*/  IMAD.WIDE R16, R19, 0x4, R6 ;  /* 0x0000000413107825 */ /* 0x000fe400078e0206 */
[----:B------:R-:W4:Y:S04]  /*0260*/  LDG.E.64 R6, desc[UR4][R4.64] ;  /* 0x0000000404067981 */ /* 0x000f28000c1e1b00 */
[----:B------:R-:W5:Y:S01]  /*0270*/  LDG.E.64 R8, desc[UR4][R16.64] ;  /* 0x0000000410087981 */ /* 0x000f62000c1e1b00 */
[----:B--2---:R-:W-:Y:S01]  /*0280*/  FADD R19, R2, R12 ;  /* 0x0000000c02137221 */ /* 0x004fe20000000000 */
[----:B------:R-:W-:-:S02]  /*0290*/  FADD R18, R3, R13 ;  /* 0x0000000d03127221 */ /* 0x000fc40000000000 */
[----:B------:R-:W1:Y:S01]  /*02a0*/  LDC.64 R2, c[0x0][0x228] ;  /* 0x00008a00ff027b82 */ /* 0x000e620000000a00 */
[----:B---3--:R-:W-:Y:S01]  /*02b0*/  FADD R19, R14, R19 ;  /* 0x000000130e137221 */ /* 0x008fe20000000000 */
[----:B------:R-:W-:Y:S01]  /*02c0*/  FADD R18, R15, R18 ;  /* 0x000000120f127221 */ /* 0x000fe20000000000 */
[----:B----4-:R-:W-:Y:S01]  /*02d0*/  FADD R13, R6, R10 ;  /* 0x0000000a060d7221 */ /* 0x010fe20000000000 */
[----:B------:R-:W-:Y:S01]  /*02e0*/  FADD R6, R7, R11 ;  /* 0x0000000b07067221 */ /* 0x000fe20000000000 */
[----:B-----5:R-:W-:Y:S01]  /*02f0*/  FADD R8, R8, R19 ;  /* 0x0000001308087221 */ /* 0x020fe20000000000 */
[----:B------:R-:W-:-:S03]  /*0300*/  FADD R9, R9, R18 ;  /* 0x0000001209097221 */ /* 0x000fc60000000000 */
[----:B------:R-:W-:Y:S01]  /*0310*/  FFMA R8, R8, 0.25, R13 ;  /* 0x3e80000008087823 */ /* 0x000fe2000000000d */
[----:B------:R-:W-:-:S03]  /*0320*/  FFMA R6, R9, 0.25, R6 ;  /* 0x3e80000009067823 */ /* 0x000fc60000000006 */
[----:B------:R-:W-:Y:S01]  /*0330*/  FMUL R8, R8, 0.70710676908493041992 ;  /* 0x3f3504f308087820 */ /* 0x000fe20000400000 */
[----:B------:R-:W-:-:S03]  /*0340*/  FMUL R9, R6, 0.70710676908493041992 ;  /* 0x3f3504f306097820 */ /* 0x000fc60000400000 */
[C---:B------:R-:W-:Y:S01]  /*0350*/  FMUL R7, R8.reuse, 0.20000000298023223877 ;  /* 0x3e4ccccd08077820 */ /* 0x040fe20000400000 */
[C---:B------:R-:W-:Y:S01]  /*0360*/  FMUL R6, R9.reuse, 0.20000000298023223877 ;  /* 0x3e4ccccd09067820 */ /* 0x040fe20000400000 */
[----:B------:R-:W-:Y:S02]  /*0370*/  FSETP.GT.AND P0, PT, R8, RZ, PT ;  /* 0x000000ff0800720b */ /* 0x000fe40003f04000 */
[C---:B------:R-:W-:Y:S01]  /*0380*/  FSETP.GT.AND P1, PT, R9.reuse, RZ, PT ;  /* 0x000000ff0900720b */ /* 0x040fe20003f24000 */
[----:B-1----:R-:W-:Y:S01]  /*0390*/  IMAD.WIDE R2, R0, 0x4, R2 ;  /* 0x0000000400027825 */ /* 0x002fe200078e0202 */
[----:B------:R-:W-:Y:S02]  /*03a0*/  FSEL R10, R8, R7, P0 ;  /* 0x00000007080a7208 */ /* 0x000fe40000000000 */
[----:B------:R-:W-:Y:S01]  /*03b0*/  FSEL R11, R9, R6, P1 ;  /* 0x00000006090b7208 */ /* 0x000fe20000800000 */
[----:B------:R-:W-:Y:S04]  /*03c0*/  STG.E.64 desc[UR4][R4.64], R8 ;  /* 0x0000000804007986 */ /* 0x000fe8000c101b04 */
[----:B------:R-:W-:Y:S01]  /*03d0*/  STG.E.64 desc[UR4][R2.64], R10 ;  /* 0x0000000a02007986 */ /* 0x000fe2000c101b04 */
[----:B------:R-:W-:Y:S05]  /*03e0*/  EXIT ;  /* 0x000000000000794d */ /* 0x000fea0003800000 */
.L_x_0:
[----:B------:R-:W-:-:S00]  /*03f0*/  BRA `(.L_x_0) ;  /* 0xfffffffc00fc7947 */ /* 0x000fc0000383ffff */
[----:B------:R-:W-:-:S00]  /*0400*/  NOP ;  /* 0x0000000000007918 */ /* 0x000fc00000000000 */
[----:B------:R-:W-:-:S00]  /*0410*/  NOP ;  /* 0x0000000000007918 */ /* 0x000fc00000000000 */
[----:B------:R-:W-:-:S00]  /*0420*/  NOP ;  /* 0x0000000000007918 */ /* 0x000fc00000000000 */
[----:B------:R-:W-:-:S00]  /*0430*/  NOP ;  /* 0x0000000000007918 */ /* 0x000fc00000000000 */
[----:B------:R-:W-:-:S00]  /*0440*/  NOP ;  /* 0x0000000000007918 */ /* 0x000fc00000000000 */
[----:B------:R-:W-:-:S00]  /*0450*/  NOP ;  /* 0x0000000000007918 */ /* 0x000fc00000000000 */
[----:B------:R-:W-:-:S00]  /*0460*/  NOP ;  /* 0x0000000000007918 */ /* 0x000fc00000000000 */
[----:B------:R-:W-:-:S00]  /*0470*/  NOP ;  /* 0x0000000000007918 */ /* 0x000fc00000000000 */
.L_x_1:


//--------------------- .nv.constant0.triton_poi_fused_add_avg_pool2d_convolution_div_leaky_relu_25 --------------------------
	.section	.nv.constant0.triton_poi_fused_add_avg_pool2d_convolution_div_leaky_relu_25,"a",@progbits
	.sectionflags	@""
	.align	4
.nv.constant0.triton_poi_fused_add_avg_pool2d_convolution_div_leaky_relu_25:
	.zero		564
